//
// Generated by NVIDIA NVVM Compiler
//
// Compiler Build ID: CL-36424714
// Cuda compilation tools, release 13.0, V13.0.88
// Based on NVVM 20.0.0
//

.version 9.0
.target sm_100
.address_size 64

	// .globl	_Z7vec_sumIiEvPT_S1_S1_S0_

.visible .entry _Z7vec_sumIiEvPT_S1_S1_S0_(
	.param .u64 .ptr .align 1 _Z7vec_sumIiEvPT_S1_S1_S0__param_0,
	.param .u64 .ptr .align 1 _Z7vec_sumIiEvPT_S1_S1_S0__param_1,
	.param .u64 .ptr .align 1 _Z7vec_sumIiEvPT_S1_S1_S0__param_2,
	.param .u32 _Z7vec_sumIiEvPT_S1_S1_S0__param_3
)
{
	.reg .pred 	%p<2>;
	.reg .b32 	%r<9>;
	.reg .b64 	%rd<11>;

	ld.param.u64 	%rd1, [_Z7vec_sumIiEvPT_S1_S1_S0__param_0];
	ld.param.u64 	%rd2, [_Z7vec_sumIiEvPT_S1_S1_S0__param_1];
	ld.param.u64 	%rd3, [_Z7vec_sumIiEvPT_S1_S1_S0__param_2];
	ld.param.u32 	%r2, [_Z7vec_sumIiEvPT_S1_S1_S0__param_3];
	mov.u32 	%r3, %ntid.x;
	mov.u32 	%r4, %ctaid.x;
	mov.u32 	%r5, %tid.x;
	mad.lo.s32 	%r1, %r3, %r4, %r5;
	setp.ge.s32 	%p1, %r1, %r2;
	@%p1 bra 	$L__BB0_2;
	cvta.to.global.u64 	%rd4, %rd1;
	cvta.to.global.u64 	%rd5, %rd2;
	cvta.to.global.u64 	%rd6, %rd3;
	mul.wide.s32 	%rd7, %r1, 4;
	add.s64 	%rd8, %rd4, %rd7;
	ld.global.u32 	%r6, [%rd8];
	add.s64 	%rd9, %rd5, %rd7;
	ld.global.u32 	%r7, [%rd9];
	add.s32 	%r8, %r7, %r6;
	add.s64 	%rd10, %rd6, %rd7;
	st.global.u32 	[%rd10], %r8;
$L__BB0_2:
	ret;

}


// ===== COMPILED SASS (sm_100) =====

	.target	sm_100

	.elftype	@"ET_EXEC"


//--------------------- .note.nv.tkinfo           --------------------------
	.section	.note.nv.tkinfo,"",@"SHT_NOTE"
	.sectionflags	@"SHF_NOTE_NV_TKINFO"
	.tkinfo
        /*0018*/ 	.word	0x00000002
        /*0030*/ 	.string	""
        /*0030*/ 	.string	"ptxas"
        /*0030*/ 	.string	"Cuda compilation tools, release 13.0, V13.0.88"
        /*0030*/ 	.string	"Build cuda_13.0.r13.0/compiler.36424714_0"
        /*0030*/ 	.string	"-arch sm_100 -m 64 "



//--------------------- .note.nv.cuinfo           --------------------------
	.section	.note.nv.cuinfo,"",@"SHT_NOTE"
	.sectionflags	@"SHF_NOTE_NV_CUINFO"
        /*0018*/ 	.short	0x0002
        /*001a*/ 	.short	0x0064
        /*001c*/ 	.short	0x0082
	.zero		2


//--------------------- .nv.info                  --------------------------
	.section	.nv.info,"",@"SHT_CUDA_INFO"
	.align	4


	//----- nvinfo : EIATTR_REGCOUNT
	.align		4
        /*0000*/ 	.byte	0x04, 0x2f
        /*0002*/ 	.short	(.L_1 - .L_0)
	.align		4
.L_0:
        /*0004*/ 	.word	index@(_Z7vec_sumIiEvPT_S1_S1_S0_)
        /*0008*/ 	.word	0x0000000c


	//----- nvinfo : EIATTR_FRAME_SIZE
	.align		4
.L_1:
        /*000c*/ 	.byte	0x04, 0x11
        /*000e*/ 	.short	(.L_3 - .L_2)
	.align		4
.L_2:
        /*0010*/ 	.word	index@(_Z7vec_sumIiEvPT_S1_S1_S0_)
        /*0014*/ 	.word	0x00000000


	//----- nvinfo : EIATTR_MIN_STACK_SIZE
	.align		4
.L_3:
        /*0018*/ 	.byte	0x04, 0x12
        /*001a*/ 	.short	(.L_5 - .L_4)
	.align		4
.L_4:
        /*001c*/ 	.word	index@(_Z7vec_sumIiEvPT_S1_S1_S0_)
        /*0020*/ 	.word	0x00000000
.L_5:


//--------------------- .nv.compat                --------------------------
	.section	.nv.compat,"",@"SHT_CUDA_COMPAT_INFO"
	.align	4
        /*0000*/ 	.byte	0x02, 0x09, 0x00, 0x00, 0x02, 0x02, 0x01, 0x00, 0x02, 0x05, 0x05, 0x00, 0x03, 0x07, 0x01, 0x01
        /*0010*/ 	.byte	0x02, 0x03, 0x00, 0x00, 0x02, 0x06, 0x01, 0x00, 0x04, 0x0b, 0x08, 0x00, 0x09, 0x00, 0x00, 0x00
        /*0020*/ 	.byte	0x00, 0x00, 0x00, 0x00


//--------------------- .nv.info._Z7vec_sumIiEvPT_S1_S1_S0_ --------------------------
	.section	.nv.info._Z7vec_sumIiEvPT_S1_S1_S0_,"",@"SHT_CUDA_INFO"
	.sectionflags	@""
	.align	4


	//----- nvinfo : EIATTR_CUDA_API_VERSION
	.align		4
        /*0000*/ 	.byte	0x04, 0x37
        /*0002*/ 	.short	(.L_7 - .L_6)
.L_6:
        /*0004*/ 	.word	0x00000082


	//----- nvinfo : EIATTR_KPARAM_INFO
	.align		4
.L_7:
        /*0008*/ 	.byte	0x04, 0x17
        /*000a*/ 	.short	(.L_9 - .L_8)
.L_8:
        /*000c*/ 	.word	0x00000000
        /*0010*/ 	.short	0x0003
        /*0012*/ 	.short	0x0018
        /*0014*/ 	.byte	0x00, 0xf0, 0x11, 0x00


	//----- nvinfo : EIATTR_KPARAM_INFO
	.align		4
.L_9:
        /*0018*/ 	.byte	0x04, 0x17
        /*001a*/ 	.short	(.L_11 - .L_10)
.L_10:
        /*001c*/ 	.word	0x00000000
        /*0020*/ 	.short	0x0002
        /*0022*/ 	.short	0x0010
        /*0024*/ 	.byte	0x00, 0xf5, 0x21, 0x00


	//----- nvinfo : EIATTR_KPARAM_INFO
	.align		4
.L_11:
        /*0028*/ 	.byte	0x04, 0x17
        /*002a*/ 	.short	(.L_13 - .L_12)
.L_12:
        /*002c*/ 	.word	0x00000000
        /*0030*/ 	.short	0x0001
        /*0032*/ 	.short	0x0008
        /*0034*/ 	.byte	0x00, 0xf5, 0x21, 0x00


	//----- nvinfo : EIATTR_KPARAM_INFO
	.align		4
.L_13:
        /*0038*/ 	.byte	0x04, 0x17
        /*003a*/ 	.short	(.L_15 - .L_14)
.L_14:
        /*003c*/ 	.word	0x00000000
        /*0040*/ 	.short	0x0000
        /*0042*/ 	.short	0x0000
        /*0044*/ 	.byte	0x00, 0xf5, 0x21, 0x00


	//----- nvinfo : EIATTR_SPARSE_MMA_MASK
	.align		4
.L_15:
        /*0048*/ 	.byte	0x03, 0x50
        /*004a*/ 	.short	0x0000


	//----- nvinfo : EIATTR_MAXREG_COUNT
	.align		4
        /*004c*/ 	.byte	0x03, 0x1b
        /*004e*/ 	.short	0x00ff


	//----- nvinfo : EIATTR_MERCURY_ISA_VERSION
	.align		4
        /*0050*/ 	.byte	0x03, 0x5f
        /*0052*/ 	.short	0x0101


	//----- nvinfo : EIATTR_VRC_CTA_INIT_COUNT
	.align		4
        /*0054*/ 	.byte	0x02, 0x4a
	.zero		1
	.zero		1


	//----- nvinfo : EIATTR_EXIT_INSTR_OFFSETS
	.align		4
        /*0058*/ 	.byte	0x04, 0x1c
        /*005a*/ 	.short	(.L_17 - .L_16)


	//   ....[0]....
.L_16:
        /*005c*/ 	.word	0x00000070


	//   ....[1]....
        /*0060*/ 	.word	0x00000130


	//----- nvinfo : EIATTR_CBANK_PARAM_SIZE
	.align		4
.L_17:
        /*0064*/ 	.byte	0x03, 0x19
        /*0066*/ 	.short	0x001c


	//----- nvinfo : EIATTR_PARAM_CBANK
	.align		4
        /*0068*/ 	.byte	0x04, 0x0a
        /*006a*/ 	.short	(.L_19 - .L_18)
	.align		4
.L_18:
        /*006c*/ 	.word	index@(.nv.constant0._Z7vec_sumIiEvPT_S1_S1_S0_)
        /*0070*/ 	.short	0x0380
        /*0072*/ 	.short	0x001c


	//----- nvinfo : EIATTR_SW_WAR
	.align		4
.L_19:
        /*0074*/ 	.byte	0x04, 0x36
        /*0076*/ 	.short	(.L_21 - .L_20)
.L_20:
        /*0078*/ 	.word	0x00000008
.L_21:


//--------------------- .nv.callgraph             --------------------------
	.section	.nv.callgraph,"",@"SHT_CUDA_CALLGRAPH"
	.align	4
	.sectionentsize	8
	.align		4
        /*0000*/ 	.word	0x00000000
	.align		4
        /*0004*/ 	.word	0xffffffff
	.align		4
        /*0008*/ 	.word	0x00000000
	.align		4
        /*000c*/ 	.word	0xfffffffe
	.align		4
        /*0010*/ 	.word	0x00000000
	.align		4
        /*0014*/ 	.word	0xfffffffd
	.align		4
        /*0018*/ 	.word	0x00000000
	.align		4
        /*001c*/ 	.word	0xfffffffc


//--------------------- .text._Z7vec_sumIiEvPT_S1_S1_S0_ --------------------------
	.section	.text._Z7vec_sumIiEvPT_S1_S1_S0_,"ax",@progbits
	.align	128
        .global         _Z7vec_sumIiEvPT_S1_S1_S0_
        .type           _Z7vec_sumIiEvPT_S1_S1_S0_,@function
        .size           _Z7vec_sumIiEvPT_S1_S1_S0_,(.L_x_1 - _Z7vec_sumIiEvPT_S1_S1_S0_)
        .other          _Z7vec_sumIiEvPT_S1_S1_S0_,@"STO_CUDA_ENTRY STV_DEFAULT"
_Z7vec_sumIiEvPT_S1_S1_S0_:
.text._Z7vec_sumIiEvPT_S1_S1_S0_:
[----:B------:R-:W-:Y:S01]  /*0000*/  LDC R1, c[0x0][0x37c] ;  /* 0x0000df00ff017b82 */ /* 0x000fe20000000800 */
[----:B------:R-:W0:Y:S01]  /*0010*/  S2R R9, SR_CTAID.X ;  /* 0x0000000000097919 */ /* 0x000e220000002500 */
[----:B------:R-:W0:Y:S01]  /*0020*/  LDCU UR4, c[0x0][0x360] ;  /* 0x00006c00ff0477ac */ /* 0x000e220008000800 */
[----:B------:R-:W0:Y:S01]  /*0030*/  S2R R0, SR_TID.X ;  /* 0x0000000000007919 */ /* 0x000e220000002100 */
[----:B------:R-:W1:Y:S01]  /*0040*/  LDCU UR5, c[0x0][0x398] ;  /* 0x00007300ff0577ac */ /* 0x000e620008000800 */
[----:B0-----:R-:W-:-:S05]  /*0050*/  IMAD R9, R9, UR4, R0 ;  /* 0x0000000409097c24 */ /* 0x001fca000f8e0200 */
[----:B-1----:R-:W-:-:S13]  /*0060*/  ISETP.GE.AND P0, PT, R9, UR5, PT ;  /* 0x0000000509007c0c */ /* 0x002fda000bf06270 */
[----:B------:R-:W-:Y:S05]  /*0070*/  @P0 EXIT ;  /* 0x000000000000094d */ /* 0x000fea0003800000 */
[----:B------:R-:W0:Y:S01]  /*0080*/  LDC.64 R2, c[0x0][0x380] ;  /* 0x0000e000ff027b82 */ /* 0x000e220000000a00 */
[----:B------:R-:W1:Y:S07]  /*0090*/  LDCU.64 UR4, c[0x0][0x358] ;  /* 0x00006b00ff0477ac */ /* 0x000e6e0008000a00 */
[----:B------:R-:W2:Y:S08]  /*00a0*/  LDC.64 R4, c[0x0][0x388] ;  /* 0x0000e200ff047b82 */ /* 0x000eb00000000a00 */
[----:B------:R-:W3:Y:S01]  /*00b0*/  LDC.64 R6, c[0x0][0x390] ;  /* 0x0000e400ff067b82 */ /* 0x000ee20000000a00 */
[----:B0-----:R-:W-:-:S06]  /*00c0*/  IMAD.WIDE R2, R9, 0x4, R2 ;  /* 0x0000000409027825 */ /* 0x001fcc00078e0202 */
[----:B-1----:R-:W4:Y:S01]  /*00d0*/  LDG.E R2, desc[UR4][R2.64] ;  /* 0x0000000402027981 */ /* 0x002f22000c1e1900 */
[----:B--2---:R-:W-:-:S06]  /*00e0*/  IMAD.WIDE R4, R9, 0x4, R4 ;  /* 0x0000000409047825 */ /* 0x004fcc00078e0204 */
[----:B------:R-:W4:Y:S01]  /*00f0*/  LDG.E R5, desc[UR4][R4.64] ;  /* 0x0000000404057981 */ /* 0x000f22000c1e1900 */
[----:B---3--:R-:W-:Y:S01]  /*0100*/  IMAD.WIDE R6, R9, 0x4, R6 ;  /* 0x0000000409067825 */ /* 0x008fe200078e0206 */
[----:B----4-:R-:W-:-:S05]  /*0110*/  IADD3 R9, PT, PT, R2, R5, RZ ;  /* 0x0000000502097210 */ /* 0x010fca0007ffe0ff */
[----:B------:R-:W-:Y:S01]  /*0120*/  STG.E desc[UR4][R6.64], R9 ;  /* 0x0000000906007986 */ /* 0x000fe2000c101904 */
[----:B------:R-:W-:Y:S05]  /*0130*/  EXIT ;  /* 0x000000000000794d */ /* 0x000fea0003800000 */
.L_x_0:
[----:B------:R-:W-:-:S00]  /*0140*/  BRA `(.L_x_0) ;  /* 0xfffffffc00fc7947 */ /* 0x000fc0000383ffff */
[----:B------:R-:W-:-:S00]  /*0150*/  NOP ;  /* 0x0000000000007918 */ /* 0x000fc00000000000 */
        /* <DEDUP_REMOVED lines=10> */
.L_x_1:


//--------------------- .nv.shared.reserved.0     --------------------------
	.section	.nv.shared.reserved.0,"aw",@nobits
	.weak		__nv_reservedSMEM_offset_0_alias
	.size		__nv_reservedSMEM_offset_0_alias, 0, 64
	.other		__nv_reservedSMEM_offset_0_alias,@"STO_CUDA_RESERVED_SHARED STV_DEFAULT"
__nv_reservedSMEM_offset_0_alias:
	.zero		0
	.zero		64


//--------------------- .nv.constant0._Z7vec_sumIiEvPT_S1_S1_S0_ --------------------------
	.section	.nv.constant0._Z7vec_sumIiEvPT_S1_S1_S0_,"a",@progbits
	.sectionflags	@""
	.align	4
.nv.constant0._Z7vec_sumIiEvPT_S1_S1_S0_:
	.zero		924


//--------------------- SYMBOLS --------------------------

	.type		.nv.reservedSmem.offset0,@object
	.size		.nv.reservedSmem.offset0,0x4
